//
// Generated by NVIDIA NVVM Compiler
//
// Compiler Build ID: CL-36424714
// Cuda compilation tools, release 13.0, V13.0.88
// Based on NVVM 20.0.0
//

.version 9.0
.target sm_100
.address_size 64

	// .globl	_Z8myKernelv
.extern .func  (.param .b32 func_retval0) vprintf
(
	.param .b64 vprintf_param_0,
	.param .b64 vprintf_param_1
)
;
.global .align 1 .b8 $str[89] = {116, 104, 114, 101, 97, 100, 73, 100, 120, 61, 123, 37, 100, 44, 32, 37, 100, 44, 32, 37, 100, 125, 32, 98, 108, 111, 99, 107, 73, 100, 120, 61, 123, 37, 100, 44, 32, 37, 100, 44, 32, 37, 100, 125, 32, 98, 108, 111, 99, 107, 68, 105, 109, 61, 123, 37, 100, 44, 32, 37, 100, 44, 32, 37, 100, 125, 32, 103, 114, 105, 100, 68, 105, 109, 61, 123, 37, 100, 44, 32, 37, 100, 44, 32, 37, 100, 125, 10};

.visible .entry _Z8myKernelv()
{
	.local .align 16 .b8 	__local_depot0[48];
	.reg .b64 	%SP;
	.reg .b64 	%SPL;
	.reg .b32 	%r<15>;
	.reg .b64 	%rd<5>;

	mov.u64 	%SPL, __local_depot0;
	cvta.local.u64 	%SP, %SPL;
	add.u64 	%rd1, %SP, 0;
	add.u64 	%rd2, %SPL, 0;
	mov.u32 	%r1, %tid.x;
	mov.u32 	%r2, %tid.y;
	mov.u32 	%r3, %tid.z;
	mov.u32 	%r4, %ctaid.x;
	mov.u32 	%r5, %ctaid.y;
	mov.u32 	%r6, %ctaid.z;
	mov.u32 	%r7, %ntid.x;
	mov.u32 	%r8, %ntid.y;
	mov.u32 	%r9, %ntid.z;
	mov.u32 	%r10, %nctaid.x;
	mov.u32 	%r11, %nctaid.y;
	mov.u32 	%r12, %nctaid.z;
	st.local.v4.u32 	[%rd2], {%r1, %r2, %r3, %r4};
	st.local.v4.u32 	[%rd2+16], {%r5, %r6, %r7, %r8};
	st.local.v4.u32 	[%rd2+32], {%r9, %r10, %r11, %r12};
	mov.u64 	%rd3, $str;
	cvta.global.u64 	%rd4, %rd3;
	{ // callseq 0, 0
	.param .b64 param0;
	st.param.b64 	[param0], %rd4;
	.param .b64 param1;
	st.param.b64 	[param1], %rd1;
	.param .b32 retval0;
	call.uni (retval0), 
	vprintf, 
	(
	param0, 
	param1
	);
	ld.param.b32 	%r13, [retval0];
	} // callseq 0
	ret;

}


// ===== COMPILED SASS (sm_100) =====

	.target	sm_100

	.elftype	@"ET_EXEC"


//--------------------- .note.nv.tkinfo           --------------------------
	.section	.note.nv.tkinfo,"",@"SHT_NOTE"
	.sectionflags	@"SHF_NOTE_NV_TKINFO"
	.tkinfo
        /*0018*/ 	.word	0x00000002
        /*0030*/ 	.string	""
        /*0030*/ 	.string	"ptxas"
        /*0030*/ 	.string	"Cuda compilation tools, release 13.0, V13.0.88"
        /*0030*/ 	.string	"Build cuda_13.0.r13.0/compiler.36424714_0"
        /*0030*/ 	.string	"-arch sm_100 -m 64 "



//--------------------- .note.nv.cuinfo           --------------------------
	.section	.note.nv.cuinfo,"",@"SHT_NOTE"
	.sectionflags	@"SHF_NOTE_NV_CUINFO"
        /*0018*/ 	.short	0x0002
        /*001a*/ 	.short	0x0064
        /*001c*/ 	.short	0x0082
	.zero		2


//--------------------- .nv.info                  --------------------------
	.section	.nv.info,"",@"SHT_CUDA_INFO"
	.align	4


	//----- nvinfo : EIATTR_REGCOUNT
	.align		4
        /*0000*/ 	.byte	0x04, 0x2f
        /*0002*/ 	.short	(.L_2 - .L_1)
	.align		4
.L_1:
        /*0004*/ 	.word	index@(_Z8myKernelv)
        /*0008*/ 	.word	0x00000018


	//----- nvinfo : EIATTR_FRAME_SIZE
	.align		4
.L_2:
        /*000c*/ 	.byte	0x04, 0x11
        /*000e*/ 	.short	(.L_4 - .L_3)
	.align		4
.L_3:
        /*0010*/ 	.word	index@(_Z8myKernelv)
        /*0014*/ 	.word	0x00000030


	//----- nvinfo : EIATTR_MIN_STACK_SIZE
	.align		4
.L_4:
        /*0018*/ 	.byte	0x04, 0x12
        /*001a*/ 	.short	(.L_6 - .L_5)
	.align		4
.L_5:
        /*001c*/ 	.word	index@(_Z8myKernelv)
        /*0020*/ 	.word	0x00000030
.L_6:


//--------------------- .nv.compat                --------------------------
	.section	.nv.compat,"",@"SHT_CUDA_COMPAT_INFO"
	.align	4
        /*0000*/ 	.byte	0x02, 0x09, 0x00, 0x00, 0x02, 0x02, 0x01, 0x00, 0x02, 0x05, 0x05, 0x00, 0x03, 0x07, 0x01, 0x01
        /*0010*/ 	.byte	0x02, 0x03, 0x00, 0x00, 0x02, 0x06, 0x01, 0x00, 0x04, 0x0b, 0x08, 0x00, 0x09, 0x00, 0x00, 0x00
        /*0020*/ 	.byte	0x00, 0x00, 0x00, 0x00


//--------------------- .nv.info._Z8myKernelv     --------------------------
	.section	.nv.info._Z8myKernelv,"",@"SHT_CUDA_INFO"
	.sectionflags	@""
	.align	4


	//----- nvinfo : EIATTR_CUDA_API_VERSION
	.align		4
        /*0000*/ 	.byte	0x04, 0x37
        /*0002*/ 	.short	(.L_8 - .L_7)
.L_7:
        /*0004*/ 	.word	0x00000082


	//----- nvinfo : EIATTR_SPARSE_MMA_MASK
	.align		4
.L_8:
        /*0008*/ 	.byte	0x03, 0x50
        /*000a*/ 	.short	0x0000


	//----- nvinfo : EIATTR_MAXREG_COUNT
	.align		4
        /*000c*/ 	.byte	0x03, 0x1b
        /*000e*/ 	.short	0x00ff


	//----- nvinfo : EIATTR_EXTERNS
	.align		4
        /*0010*/ 	.byte	0x04, 0x0f
        /*0012*/ 	.short	(.L_10 - .L_9)


	//   ....[0]....
	.align		4
.L_9:
        /*0014*/ 	.word	index@(vprintf)


	//----- nvinfo : EIATTR_MERCURY_ISA_VERSION
	.align		4
.L_10:
        /*0018*/ 	.byte	0x03, 0x5f
        /*001a*/ 	.short	0x0101


	//----- nvinfo : EIATTR_VRC_CTA_INIT_COUNT
	.align		4
        /*001c*/ 	.byte	0x02, 0x4a
	.zero		1
	.zero		1


	//----- nvinfo : EIATTR_SYSCALL_OFFSETS
	.align		4
        /*0020*/ 	.byte	0x04, 0x46
        /*0022*/ 	.short	(.L_12 - .L_11)


	//   ....[0]....
.L_11:
        /*0024*/ 	.word	0x000001b0


	//----- nvinfo : EIATTR_EXIT_INSTR_OFFSETS
	.align		4
.L_12:
        /*0028*/ 	.byte	0x04, 0x1c
        /*002a*/ 	.short	(.L_14 - .L_13)


	//   ....[0]....
.L_13:
        /*002c*/ 	.word	0x000001c0


	//----- nvinfo : EIATTR_SW_WAR
	.align		4
.L_14:
        /*0030*/ 	.byte	0x04, 0x36
        /*0032*/ 	.short	(.L_16 - .L_15)
.L_15:
        /*0034*/ 	.word	0x00000008
.L_16:


//--------------------- .nv.callgraph             --------------------------
	.section	.nv.callgraph,"",@"SHT_CUDA_CALLGRAPH"
	.align	4
	.sectionentsize	8
	.align		4
        /*0000*/ 	.word	0x00000000
	.align		4
        /*0004*/ 	.word	0xffffffff
	.align		4
        /*0008*/ 	.word	index@(_Z8myKernelv)
	.align		4
        /*000c*/ 	.word	index@(vprintf)
	.align		4
        /*0010*/ 	.word	0x00000000
	.align		4
        /*0014*/ 	.word	0xfffffffe
	.align		4
        /*0018*/ 	.word	0x00000000
	.align		4
        /*001c*/ 	.word	0xfffffffd
	.align		4
        /*0020*/ 	.word	0x00000000
	.align		4
        /*0024*/ 	.word	0xfffffffc


//--------------------- .nv.constant4             --------------------------
	.section	.nv.constant4,"a",@progbits
	.align	8
	.align		8
.nv.constant4:
        /*0000*/ 	.dword	vprintf
	.align		8
        /*0008*/ 	.dword	$str


//--------------------- .text._Z8myKernelv        --------------------------
	.section	.text._Z8myKernelv,"ax",@progbits
	.align	128
        .global         _Z8myKernelv
        .type           _Z8myKernelv,@function
        .size           _Z8myKernelv,(.L_x_2 - _Z8myKernelv)
        .other          _Z8myKernelv,@"STO_CUDA_ENTRY STV_DEFAULT"
_Z8myKernelv:
.text._Z8myKernelv:
[----:B------:R-:W0:Y:S01]  /*0000*/  LDC R1, c[0x0][0x37c] ;  /* 0x0000df00ff017b82 */ /* 0x000e220000000800 */
[----:B------:R-:W1:Y:S01]  /*0010*/  S2R R8, SR_TID.X ;  /* 0x0000000000087919 */ /* 0x000e620000002100 */
[----:B------:R-:W2:Y:S06]  /*0020*/  LDCU UR5, c[0x0][0x2fc] ;  /* 0x00005f80ff0577ac */ /* 0x000eac0008000800 */
[----:B------:R-:W3:Y:S01]  /*0030*/  LDC R14, c[0x0][0x360] ;  /* 0x0000d800ff0e7b82 */ /* 0x000ee20000000800 */
[----:B0-----:R-:W-:Y:S01]  /*0040*/  VIADD R1, R1, 0xffffffd0 ;  /* 0xffffffd001017836 */ /* 0x001fe20000000000 */
[----:B------:R-:W1:Y:S01]  /*0050*/  S2R R9, SR_TID.Y ;  /* 0x0000000000097919 */ /* 0x000e620000002200 */
[----:B------:R-:W-:Y:S01]  /*0060*/  MOV R0, 0x0 ;  /* 0x0000000000007802 */ /* 0x000fe20000000f00 */
[----:B------:R-:W0:Y:S01]  /*0070*/  LDCU UR4, c[0x0][0x2f8] ;  /* 0x00005f00ff0477ac */ /* 0x000e220008000800 */
[----:B------:R-:W1:Y:S03]  /*0080*/  S2R R10, SR_TID.Z ;  /* 0x00000000000a7919 */ /* 0x000e660000002300 */
[----:B------:R-:W3:Y:S01]  /*0090*/  LDC R15, c[0x0][0x364] ;  /* 0x0000d900ff0f7b82 */ /* 0x000ee20000000800 */
[----:B------:R-:W4:Y:S01]  /*00a0*/  LDCU.64 UR6, c[0x4][0x8] ;  /* 0x01000100ff0677ac */ /* 0x000f220008000a00 */
[----:B------:R-:W1:Y:S01]  /*00b0*/  S2R R11, SR_CTAID.X ;  /* 0x00000000000b7919 */ /* 0x000e620000002500 */
[----:B------:R-:W3:Y:S05]  /*00c0*/  S2R R12, SR_CTAID.Y ;  /* 0x00000000000c7919 */ /* 0x000eea0000002600 */
[----:B------:R-:W5:Y:S01]  /*00d0*/  LDC R16, c[0x0][0x368] ;  /* 0x0000da00ff107b82 */ /* 0x000f620000000800 */
[----:B------:R-:W3:Y:S01]  /*00e0*/  S2R R13, SR_CTAID.Z ;  /* 0x00000000000d7919 */ /* 0x000ee20000002700 */
[----:B0-----:R-:W-:-:S06]  /*00f0*/  IADD3 R6, P0, PT, R1, UR4, RZ ;  /* 0x0000000401067c10 */ /* 0x001fcc000ff1e0ff */
[----:B------:R-:W5:Y:S01]  /*0100*/  LDC R17, c[0x0][0x370] ;  /* 0x0000dc00ff117b82 */ /* 0x000f620000000800 */
[----:B----4-:R-:W-:Y:S01]  /*0110*/  IMAD.U32 R4, RZ, RZ, UR6 ;  /* 0x00000006ff047e24 */ /* 0x010fe2000f8e00ff */
[----:B------:R-:W-:Y:S01]  /*0120*/  MOV R5, UR7 ;  /* 0x0000000700057c02 */ /* 0x000fe20008000f00 */
[----:B--2---:R-:W-:-:S05]  /*0130*/  IMAD.X R7, RZ, RZ, UR5, P0 ;  /* 0x00000005ff077e24 */ /* 0x004fca00080e06ff */
[----:B------:R-:W5:Y:S08]  /*0140*/  LDC R18, c[0x0][0x374] ;  /* 0x0000dd00ff127b82 */ /* 0x000f700000000800 */
[----:B------:R-:W5:Y:S01]  /*0150*/  LDC R19, c[0x0][0x378] ;  /* 0x0000de00ff137b82 */ /* 0x000f620000000800 */
[----:B-1----:R0:W-:Y:S07]  /*0160*/  STL.128 [R1], R8 ;  /* 0x0000000801007387 */ /* 0x0021ee0000100c00 */
[----:B------:R0:W1:Y:S01]  /*0170*/  LDC.64 R2, c[0x4][R0] ;  /* 0x0100000000027b82 */ /* 0x0000620000000a00 */
[----:B---3--:R0:W-:Y:S04]  /*0180*/  STL.128 [R1+0x10], R12 ;  /* 0x0000100c01007387 */ /* 0x0081e80000100c00 */
[----:B-----5:R0:W-:Y:S02]  /*0190*/  STL.128 [R1+0x20], R16 ;  /* 0x0000201001007387 */ /* 0x0201e40000100c00 */
[----:B------:R-:W-:-:S07]  /*01a0*/  LEPC R20, `(.L_x_0) ;  /* 0x000000001014794e */ /* 0x000fce0000000000 */
[----:B01----:R-:W-:Y:S05]  /*01b0*/  CALL.ABS.NOINC R2 ;  /* 0x0000000002007343 */ /* 0x003fea0003c00000 */
.L_x_0:
[----:B------:R-:W-:Y:S05]  /*01c0*/  EXIT ;  /* 0x000000000000794d */ /* 0x000fea0003800000 */
.L_x_1:
[----:B------:R-:W-:-:S00]  /*01d0*/  BRA `(.L_x_1) ;  /* 0xfffffffc00fc7947 */ /* 0x000fc0000383ffff */
[----:B------:R-:W-:-:S00]  /*01e0*/  NOP ;  /* 0x0000000000007918 */ /* 0x000fc00000000000 */
        /* <DEDUP_REMOVED lines=9> */
.L_x_2:


//--------------------- .nv.global.init           --------------------------
	.section	.nv.global.init,"aw",@progbits
.nv.global.init:
	.type		$str,@object
	.size		$str,(.L_0 - $str)
$str:
        /*0000*/ 	.byte	0x74, 0x68, 0x72, 0x65, 0x61, 0x64, 0x49, 0x64, 0x78, 0x3d, 0x7b, 0x25, 0x64, 0x2c, 0x20, 0x25
        /*0010*/ 	.byte	0x64, 0x2c, 0x20, 0x25, 0x64, 0x7d, 0x20, 0x62, 0x6c, 0x6f, 0x63, 0x6b, 0x49, 0x64, 0x78, 0x3d
        /*0020*/ 	.byte	0x7b, 0x25, 0x64, 0x2c, 0x20, 0x25, 0x64, 0x2c, 0x20, 0x25, 0x64, 0x7d, 0x20, 0x62, 0x6c, 0x6f
        /*0030*/ 	.byte	0x63, 0x6b, 0x44, 0x69, 0x6d, 0x3d, 0x7b, 0x25, 0x64, 0x2c, 0x20, 0x25, 0x64, 0x2c, 0x20, 0x25
        /*0040*/ 	.byte	0x64, 0x7d, 0x20, 0x67, 0x72, 0x69, 0x64, 0x44, 0x69, 0x6d, 0x3d, 0x7b, 0x25, 0x64, 0x2c, 0x20
        /*0050*/ 	.byte	0x25, 0x64, 0x2c, 0x20, 0x25, 0x64, 0x7d, 0x0a, 0x00
.L_0:


//--------------------- .nv.shared.reserved.0     --------------------------
	.section	.nv.shared.reserved.0,"aw",@nobits
	.weak		__nv_reservedSMEM_offset_0_alias
	.size		__nv_reservedSMEM_offset_0_alias, 0, 64
	.other		__nv_reservedSMEM_offset_0_alias,@"STO_CUDA_RESERVED_SHARED STV_DEFAULT"
__nv_reservedSMEM_offset_0_alias:
	.zero		0
	.zero		64


//--------------------- .nv.constant0._Z8myKernelv --------------------------
	.section	.nv.constant0._Z8myKernelv,"a",@progbits
	.sectionflags	@""
	.align	4
.nv.constant0._Z8myKernelv:
	.zero		896


//--------------------- SYMBOLS --------------------------

	.type		.nv.reservedSmem.offset0,@object
	.size		.nv.reservedSmem.offset0,0x4
	.type		vprintf,@function
